//
// Generated by NVIDIA NVVM Compiler
//
// Compiler Build ID: CL-36424714
// Cuda compilation tools, release 13.0, V13.0.88
// Based on NVVM 20.0.0
//

.version 9.0
.target sm_100
.address_size 64

	// .globl	_Z10check_hashiPPcS0_iS0_iPi
.extern .func  (.param .b32 func_retval0) vprintf
(
	.param .b64 vprintf_param_0,
	.param .b64 vprintf_param_1
)
;
.global .align 1 .b8 $str[12] = {91, 116, 97, 98, 108, 101, 93, 32, 37, 100, 10};
.global .align 1 .b8 $str$1[69] = {27, 91, 51, 52, 109, 91, 43, 93, 32, 70, 79, 85, 78, 68, 32, 27, 91, 51, 51, 59, 49, 109, 37, 115, 27, 91, 48, 59, 51, 52, 109, 32, 102, 111, 114, 32, 104, 97, 115, 104, 32, 37, 115, 32, 40, 115, 104, 97, 100, 111, 119, 95, 105, 110, 100, 101, 120, 32, 61, 32, 37, 100, 41, 10, 27, 91, 48, 109};

.visible .entry _Z10check_hashiPPcS0_iS0_iPi(
	.param .u32 _Z10check_hashiPPcS0_iS0_iPi_param_0,
	.param .u64 .ptr .align 1 _Z10check_hashiPPcS0_iS0_iPi_param_1,
	.param .u64 .ptr .align 1 _Z10check_hashiPPcS0_iS0_iPi_param_2,
	.param .u32 _Z10check_hashiPPcS0_iS0_iPi_param_3,
	.param .u64 .ptr .align 1 _Z10check_hashiPPcS0_iS0_iPi_param_4,
	.param .u32 _Z10check_hashiPPcS0_iS0_iPi_param_5,
	.param .u64 .ptr .align 1 _Z10check_hashiPPcS0_iS0_iPi_param_6
)
{
	.local .align 8 .b8 	__local_depot0[24];
	.reg .b64 	%SP;
	.reg .b64 	%SPL;
	.reg .pred 	%p<60>;
	.reg .b16 	%rs<13>;
	.reg .b32 	%r<130>;
	.reg .b64 	%rd<128>;

	mov.u64 	%SPL, __local_depot0;
	cvta.local.u64 	%SP, %SPL;
	ld.param.u32 	%r52, [_Z10check_hashiPPcS0_iS0_iPi_param_0];
	ld.param.u64 	%rd17, [_Z10check_hashiPPcS0_iS0_iPi_param_1];
	ld.param.u64 	%rd18, [_Z10check_hashiPPcS0_iS0_iPi_param_2];
	ld.param.u32 	%r53, [_Z10check_hashiPPcS0_iS0_iPi_param_3];
	ld.param.u64 	%rd19, [_Z10check_hashiPPcS0_iS0_iPi_param_4];
	ld.param.u32 	%r54, [_Z10check_hashiPPcS0_iS0_iPi_param_5];
	ld.param.u64 	%rd20, [_Z10check_hashiPPcS0_iS0_iPi_param_6];
	cvta.to.global.u64 	%rd1, %rd20;
	add.u64 	%rd21, %SP, 0;
	add.u64 	%rd2, %SPL, 0;
	mov.u32 	%r1, %ctaid.x;
	mov.u32 	%r2, %tid.x;
	or.b32  	%r55, %r1, %r2;
	setp.ne.s32 	%p1, %r55, 0;
	setp.lt.s32 	%p2, %r54, 1;
	or.pred  	%p3, %p1, %p2;
	@%p3 bra 	$L__BB0_71;
	and.b32  	%r3, %r54, 15;
	setp.lt.u32 	%p4, %r54, 16;
	mov.b32 	%r125, 0;
	@%p4 bra 	$L__BB0_36;
	and.b32  	%r125, %r54, 2147483632;
	neg.s32 	%r123, %r125;
	add.s64 	%rd126, %rd1, 32;
	mov.u64 	%rd67, $str;
$L__BB0_3:
	.pragma "nounroll";
	ld.global.u32 	%r7, [%rd126+-32];
	setp.eq.s32 	%p5, %r7, -1;
	@%p5 bra 	$L__BB0_5;
	st.local.u32 	[%rd2], %r7;
	cvta.global.u64 	%rd23, %rd67;
	{ // callseq 0, 0
	.param .b64 param0;
	st.param.b64 	[param0], %rd23;
	.param .b64 param1;
	st.param.b64 	[param1], %rd21;
	.param .b32 retval0;
	call.uni (retval0), 
	vprintf, 
	(
	param0, 
	param1
	);
	ld.param.b32 	%r57, [retval0];
	} // callseq 0
$L__BB0_5:
	ld.global.u32 	%r8, [%rd126+-28];
	setp.eq.s32 	%p6, %r8, -1;
	@%p6 bra 	$L__BB0_7;
	st.local.u32 	[%rd2], %r8;
	cvta.global.u64 	%rd26, %rd67;
	{ // callseq 1, 0
	.param .b64 param0;
	st.param.b64 	[param0], %rd26;
	.param .b64 param1;
	st.param.b64 	[param1], %rd21;
	.param .b32 retval0;
	call.uni (retval0), 
	vprintf, 
	(
	param0, 
	param1
	);
	ld.param.b32 	%r59, [retval0];
	} // callseq 1
$L__BB0_7:
	ld.global.u32 	%r9, [%rd126+-24];
	setp.eq.s32 	%p7, %r9, -1;
	@%p7 bra 	$L__BB0_9;
	st.local.u32 	[%rd2], %r9;
	cvta.global.u64 	%rd29, %rd67;
	{ // callseq 2, 0
	.param .b64 param0;
	st.param.b64 	[param0], %rd29;
	.param .b64 param1;
	st.param.b64 	[param1], %rd21;
	.param .b32 retval0;
	call.uni (retval0), 
	vprintf, 
	(
	param0, 
	param1
	);
	ld.param.b32 	%r61, [retval0];
	} // callseq 2
$L__BB0_9:
	ld.global.u32 	%r10, [%rd126+-20];
	setp.eq.s32 	%p8, %r10, -1;
	@%p8 bra 	$L__BB0_11;
	st.local.u32 	[%rd2], %r10;
	cvta.global.u64 	%rd32, %rd67;
	{ // callseq 3, 0
	.param .b64 param0;
	st.param.b64 	[param0], %rd32;
	.param .b64 param1;
	st.param.b64 	[param1], %rd21;
	.param .b32 retval0;
	call.uni (retval0), 
	vprintf, 
	(
	param0, 
	param1
	);
	ld.param.b32 	%r63, [retval0];
	} // callseq 3
$L__BB0_11:
	ld.global.u32 	%r11, [%rd126+-16];
	setp.eq.s32 	%p9, %r11, -1;
	@%p9 bra 	$L__BB0_13;
	st.local.u32 	[%rd2], %r11;
	cvta.global.u64 	%rd35, %rd67;
	{ // callseq 4, 0
	.param .b64 param0;
	st.param.b64 	[param0], %rd35;
	.param .b64 param1;
	st.param.b64 	[param1], %rd21;
	.param .b32 retval0;
	call.uni (retval0), 
	vprintf, 
	(
	param0, 
	param1
	);
	ld.param.b32 	%r65, [retval0];
	} // callseq 4
$L__BB0_13:
	ld.global.u32 	%r12, [%rd126+-12];
	setp.eq.s32 	%p10, %r12, -1;
	@%p10 bra 	$L__BB0_15;
	st.local.u32 	[%rd2], %r12;
	cvta.global.u64 	%rd38, %rd67;
	{ // callseq 5, 0
	.param .b64 param0;
	st.param.b64 	[param0], %rd38;
	.param .b64 param1;
	st.param.b64 	[param1], %rd21;
	.param .b32 retval0;
	call.uni (retval0), 
	vprintf, 
	(
	param0, 
	param1
	);
	ld.param.b32 	%r67, [retval0];
	} // callseq 5
$L__BB0_15:
	ld.global.u32 	%r13, [%rd126+-8];
	setp.eq.s32 	%p11, %r13, -1;
	@%p11 bra 	$L__BB0_17;
	st.local.u32 	[%rd2], %r13;
	cvta.global.u64 	%rd41, %rd67;
	{ // callseq 6, 0
	.param .b64 param0;
	st.param.b64 	[param0], %rd41;
	.param .b64 param1;
	st.param.b64 	[param1], %rd21;
	.param .b32 retval0;
	call.uni (retval0), 
	vprintf, 
	(
	param0, 
	param1
	);
	ld.param.b32 	%r69, [retval0];
	} // callseq 6
$L__BB0_17:
	ld.global.u32 	%r14, [%rd126+-4];
	setp.eq.s32 	%p12, %r14, -1;
	@%p12 bra 	$L__BB0_19;
	st.local.u32 	[%rd2], %r14;
	cvta.global.u64 	%rd44, %rd67;
	{ // callseq 7, 0
	.param .b64 param0;
	st.param.b64 	[param0], %rd44;
	.param .b64 param1;
	st.param.b64 	[param1], %rd21;
	.param .b32 retval0;
	call.uni (retval0), 
	vprintf, 
	(
	param0, 
	param1
	);
	ld.param.b32 	%r71, [retval0];
	} // callseq 7
$L__BB0_19:
	ld.global.u32 	%r15, [%rd126];
	setp.eq.s32 	%p13, %r15, -1;
	@%p13 bra 	$L__BB0_21;
	st.local.u32 	[%rd2], %r15;
	cvta.global.u64 	%rd47, %rd67;
	{ // callseq 8, 0
	.param .b64 param0;
	st.param.b64 	[param0], %rd47;
	.param .b64 param1;
	st.param.b64 	[param1], %rd21;
	.param .b32 retval0;
	call.uni (retval0), 
	vprintf, 
	(
	param0, 
	param1
	);
	ld.param.b32 	%r73, [retval0];
	} // callseq 8
$L__BB0_21:
	ld.global.u32 	%r16, [%rd126+4];
	setp.eq.s32 	%p14, %r16, -1;
	@%p14 bra 	$L__BB0_23;
	st.local.u32 	[%rd2], %r16;
	cvta.global.u64 	%rd50, %rd67;
	{ // callseq 9, 0
	.param .b64 param0;
	st.param.b64 	[param0], %rd50;
	.param .b64 param1;
	st.param.b64 	[param1], %rd21;
	.param .b32 retval0;
	call.uni (retval0), 
	vprintf, 
	(
	param0, 
	param1
	);
	ld.param.b32 	%r75, [retval0];
	} // callseq 9
$L__BB0_23:
	ld.global.u32 	%r17, [%rd126+8];
	setp.eq.s32 	%p15, %r17, -1;
	@%p15 bra 	$L__BB0_25;
	st.local.u32 	[%rd2], %r17;
	cvta.global.u64 	%rd53, %rd67;
	{ // callseq 10, 0
	.param .b64 param0;
	st.param.b64 	[param0], %rd53;
	.param .b64 param1;
	st.param.b64 	[param1], %rd21;
	.param .b32 retval0;
	call.uni (retval0), 
	vprintf, 
	(
	param0, 
	param1
	);
	ld.param.b32 	%r77, [retval0];
	} // callseq 10
$L__BB0_25:
	ld.global.u32 	%r18, [%rd126+12];
	setp.eq.s32 	%p16, %r18, -1;
	@%p16 bra 	$L__BB0_27;
	st.local.u32 	[%rd2], %r18;
	cvta.global.u64 	%rd56, %rd67;
	{ // callseq 11, 0
	.param .b64 param0;
	st.param.b64 	[param0], %rd56;
	.param .b64 param1;
	st.param.b64 	[param1], %rd21;
	.param .b32 retval0;
	call.uni (retval0), 
	vprintf, 
	(
	param0, 
	param1
	);
	ld.param.b32 	%r79, [retval0];
	} // callseq 11
$L__BB0_27:
	ld.global.u32 	%r19, [%rd126+16];
	setp.eq.s32 	%p17, %r19, -1;
	@%p17 bra 	$L__BB0_29;
	st.local.u32 	[%rd2], %r19;
	cvta.global.u64 	%rd59, %rd67;
	{ // callseq 12, 0
	.param .b64 param0;
	st.param.b64 	[param0], %rd59;
	.param .b64 param1;
	st.param.b64 	[param1], %rd21;
	.param .b32 retval0;
	call.uni (retval0), 
	vprintf, 
	(
	param0, 
	param1
	);
	ld.param.b32 	%r81, [retval0];
	} // callseq 12
$L__BB0_29:
	ld.global.u32 	%r20, [%rd126+20];
	setp.eq.s32 	%p18, %r20, -1;
	@%p18 bra 	$L__BB0_31;
	st.local.u32 	[%rd2], %r20;
	cvta.global.u64 	%rd62, %rd67;
	{ // callseq 13, 0
	.param .b64 param0;
	st.param.b64 	[param0], %rd62;
	.param .b64 param1;
	st.param.b64 	[param1], %rd21;
	.param .b32 retval0;
	call.uni (retval0), 
	vprintf, 
	(
	param0, 
	param1
	);
	ld.param.b32 	%r83, [retval0];
	} // callseq 13
$L__BB0_31:
	ld.global.u32 	%r21, [%rd126+24];
	setp.eq.s32 	%p19, %r21, -1;
	@%p19 bra 	$L__BB0_33;
	st.local.u32 	[%rd2], %r21;
	cvta.global.u64 	%rd65, %rd67;
	{ // callseq 14, 0
	.param .b64 param0;
	st.param.b64 	[param0], %rd65;
	.param .b64 param1;
	st.param.b64 	[param1], %rd21;
	.param .b32 retval0;
	call.uni (retval0), 
	vprintf, 
	(
	param0, 
	param1
	);
	ld.param.b32 	%r85, [retval0];
	} // callseq 14
$L__BB0_33:
	ld.global.u32 	%r22, [%rd126+28];
	setp.eq.s32 	%p20, %r22, -1;
	@%p20 bra 	$L__BB0_35;
	st.local.u32 	[%rd2], %r22;
	cvta.global.u64 	%rd68, %rd67;
	{ // callseq 15, 0
	.param .b64 param0;
	st.param.b64 	[param0], %rd68;
	.param .b64 param1;
	st.param.b64 	[param1], %rd21;
	.param .b32 retval0;
	call.uni (retval0), 
	vprintf, 
	(
	param0, 
	param1
	);
	ld.param.b32 	%r87, [retval0];
	} // callseq 15
$L__BB0_35:
	add.s32 	%r123, %r123, 16;
	add.s64 	%rd126, %rd126, 64;
	setp.ne.s32 	%p21, %r123, 0;
	@%p21 bra 	$L__BB0_3;
$L__BB0_36:
	setp.eq.s32 	%p22, %r3, 0;
	@%p22 bra 	$L__BB0_71;
	and.b32  	%r25, %r54, 7;
	setp.lt.u32 	%p23, %r3, 8;
	@%p23 bra 	$L__BB0_55;
	mul.wide.u32 	%rd70, %r125, 4;
	add.s64 	%rd6, %rd1, %rd70;
	ld.global.u32 	%r26, [%rd6];
	setp.eq.s32 	%p24, %r26, -1;
	@%p24 bra 	$L__BB0_40;
	st.local.u32 	[%rd2], %r26;
	mov.u64 	%rd71, $str;
	cvta.global.u64 	%rd72, %rd71;
	{ // callseq 16, 0
	.param .b64 param0;
	st.param.b64 	[param0], %rd72;
	.param .b64 param1;
	st.param.b64 	[param1], %rd21;
	.param .b32 retval0;
	call.uni (retval0), 
	vprintf, 
	(
	param0, 
	param1
	);
	ld.param.b32 	%r89, [retval0];
	} // callseq 16
$L__BB0_40:
	ld.global.u32 	%r27, [%rd6+4];
	setp.eq.s32 	%p25, %r27, -1;
	@%p25 bra 	$L__BB0_42;
	st.local.u32 	[%rd2], %r27;
	mov.u64 	%rd74, $str;
	cvta.global.u64 	%rd75, %rd74;
	{ // callseq 17, 0
	.param .b64 param0;
	st.param.b64 	[param0], %rd75;
	.param .b64 param1;
	st.param.b64 	[param1], %rd21;
	.param .b32 retval0;
	call.uni (retval0), 
	vprintf, 
	(
	param0, 
	param1
	);
	ld.param.b32 	%r91, [retval0];
	} // callseq 17
$L__BB0_42:
	ld.global.u32 	%r28, [%rd6+8];
	setp.eq.s32 	%p26, %r28, -1;
	@%p26 bra 	$L__BB0_44;
	st.local.u32 	[%rd2], %r28;
	mov.u64 	%rd77, $str;
	cvta.global.u64 	%rd78, %rd77;
	{ // callseq 18, 0
	.param .b64 param0;
	st.param.b64 	[param0], %rd78;
	.param .b64 param1;
	st.param.b64 	[param1], %rd21;
	.param .b32 retval0;
	call.uni (retval0), 
	vprintf, 
	(
	param0, 
	param1
	);
	ld.param.b32 	%r93, [retval0];
	} // callseq 18
$L__BB0_44:
	ld.global.u32 	%r29, [%rd6+12];
	setp.eq.s32 	%p27, %r29, -1;
	@%p27 bra 	$L__BB0_46;
	st.local.u32 	[%rd2], %r29;
	mov.u64 	%rd80, $str;
	cvta.global.u64 	%rd81, %rd80;
	{ // callseq 19, 0
	.param .b64 param0;
	st.param.b64 	[param0], %rd81;
	.param .b64 param1;
	st.param.b64 	[param1], %rd21;
	.param .b32 retval0;
	call.uni (retval0), 
	vprintf, 
	(
	param0, 
	param1
	);
	ld.param.b32 	%r95, [retval0];
	} // callseq 19
$L__BB0_46:
	ld.global.u32 	%r30, [%rd6+16];
	setp.eq.s32 	%p28, %r30, -1;
	@%p28 bra 	$L__BB0_48;
	st.local.u32 	[%rd2], %r30;
	mov.u64 	%rd83, $str;
	cvta.global.u64 	%rd84, %rd83;
	{ // callseq 20, 0
	.param .b64 param0;
	st.param.b64 	[param0], %rd84;
	.param .b64 param1;
	st.param.b64 	[param1], %rd21;
	.param .b32 retval0;
	call.uni (retval0), 
	vprintf, 
	(
	param0, 
	param1
	);
	ld.param.b32 	%r97, [retval0];
	} // callseq 20
$L__BB0_48:
	ld.global.u32 	%r31, [%rd6+20];
	setp.eq.s32 	%p29, %r31, -1;
	@%p29 bra 	$L__BB0_50;
	st.local.u32 	[%rd2], %r31;
	mov.u64 	%rd86, $str;
	cvta.global.u64 	%rd87, %rd86;
	{ // callseq 21, 0
	.param .b64 param0;
	st.param.b64 	[param0], %rd87;
	.param .b64 param1;
	st.param.b64 	[param1], %rd21;
	.param .b32 retval0;
	call.uni (retval0), 
	vprintf, 
	(
	param0, 
	param1
	);
	ld.param.b32 	%r99, [retval0];
	} // callseq 21
$L__BB0_50:
	ld.global.u32 	%r32, [%rd6+24];
	setp.eq.s32 	%p30, %r32, -1;
	@%p30 bra 	$L__BB0_52;
	st.local.u32 	[%rd2], %r32;
	mov.u64 	%rd89, $str;
	cvta.global.u64 	%rd90, %rd89;
	{ // callseq 22, 0
	.param .b64 param0;
	st.param.b64 	[param0], %rd90;
	.param .b64 param1;
	st.param.b64 	[param1], %rd21;
	.param .b32 retval0;
	call.uni (retval0), 
	vprintf, 
	(
	param0, 
	param1
	);
	ld.param.b32 	%r101, [retval0];
	} // callseq 22
$L__BB0_52:
	ld.global.u32 	%r33, [%rd6+28];
	setp.eq.s32 	%p31, %r33, -1;
	@%p31 bra 	$L__BB0_54;
	st.local.u32 	[%rd2], %r33;
	mov.u64 	%rd92, $str;
	cvta.global.u64 	%rd93, %rd92;
	{ // callseq 23, 0
	.param .b64 param0;
	st.param.b64 	[param0], %rd93;
	.param .b64 param1;
	st.param.b64 	[param1], %rd21;
	.param .b32 retval0;
	call.uni (retval0), 
	vprintf, 
	(
	param0, 
	param1
	);
	ld.param.b32 	%r103, [retval0];
	} // callseq 23
$L__BB0_54:
	add.s32 	%r125, %r125, 8;
$L__BB0_55:
	setp.eq.s32 	%p32, %r25, 0;
	@%p32 bra 	$L__BB0_71;
	and.b32  	%r36, %r54, 3;
	setp.lt.u32 	%p33, %r25, 4;
	@%p33 bra 	$L__BB0_66;
	mul.wide.u32 	%rd95, %r125, 4;
	add.s64 	%rd7, %rd1, %rd95;
	ld.global.u32 	%r37, [%rd7];
	setp.eq.s32 	%p34, %r37, -1;
	@%p34 bra 	$L__BB0_59;
	st.local.u32 	[%rd2], %r37;
	mov.u64 	%rd96, $str;
	cvta.global.u64 	%rd97, %rd96;
	{ // callseq 24, 0
	.param .b64 param0;
	st.param.b64 	[param0], %rd97;
	.param .b64 param1;
	st.param.b64 	[param1], %rd21;
	.param .b32 retval0;
	call.uni (retval0), 
	vprintf, 
	(
	param0, 
	param1
	);
	ld.param.b32 	%r105, [retval0];
	} // callseq 24
$L__BB0_59:
	ld.global.u32 	%r38, [%rd7+4];
	setp.eq.s32 	%p35, %r38, -1;
	@%p35 bra 	$L__BB0_61;
	st.local.u32 	[%rd2], %r38;
	mov.u64 	%rd99, $str;
	cvta.global.u64 	%rd100, %rd99;
	{ // callseq 25, 0
	.param .b64 param0;
	st.param.b64 	[param0], %rd100;
	.param .b64 param1;
	st.param.b64 	[param1], %rd21;
	.param .b32 retval0;
	call.uni (retval0), 
	vprintf, 
	(
	param0, 
	param1
	);
	ld.param.b32 	%r107, [retval0];
	} // callseq 25
$L__BB0_61:
	ld.global.u32 	%r39, [%rd7+8];
	setp.eq.s32 	%p36, %r39, -1;
	@%p36 bra 	$L__BB0_63;
	st.local.u32 	[%rd2], %r39;
	mov.u64 	%rd102, $str;
	cvta.global.u64 	%rd103, %rd102;
	{ // callseq 26, 0
	.param .b64 param0;
	st.param.b64 	[param0], %rd103;
	.param .b64 param1;
	st.param.b64 	[param1], %rd21;
	.param .b32 retval0;
	call.uni (retval0), 
	vprintf, 
	(
	param0, 
	param1
	);
	ld.param.b32 	%r109, [retval0];
	} // callseq 26
$L__BB0_63:
	ld.global.u32 	%r40, [%rd7+12];
	setp.eq.s32 	%p37, %r40, -1;
	@%p37 bra 	$L__BB0_65;
	st.local.u32 	[%rd2], %r40;
	mov.u64 	%rd105, $str;
	cvta.global.u64 	%rd106, %rd105;
	{ // callseq 27, 0
	.param .b64 param0;
	st.param.b64 	[param0], %rd106;
	.param .b64 param1;
	st.param.b64 	[param1], %rd21;
	.param .b32 retval0;
	call.uni (retval0), 
	vprintf, 
	(
	param0, 
	param1
	);
	ld.param.b32 	%r111, [retval0];
	} // callseq 27
$L__BB0_65:
	add.s32 	%r125, %r125, 4;
$L__BB0_66:
	setp.eq.s32 	%p38, %r36, 0;
	@%p38 bra 	$L__BB0_71;
	mul.wide.u32 	%rd108, %r125, 4;
	add.s64 	%rd127, %rd1, %rd108;
	neg.s32 	%r127, %r36;
	mov.u64 	%rd109, $str;
$L__BB0_68:
	.pragma "nounroll";
	ld.global.u32 	%r45, [%rd127];
	setp.eq.s32 	%p39, %r45, -1;
	@%p39 bra 	$L__BB0_70;
	st.local.u32 	[%rd2], %r45;
	cvta.global.u64 	%rd110, %rd109;
	{ // callseq 28, 0
	.param .b64 param0;
	st.param.b64 	[param0], %rd110;
	.param .b64 param1;
	st.param.b64 	[param1], %rd21;
	.param .b32 retval0;
	call.uni (retval0), 
	vprintf, 
	(
	param0, 
	param1
	);
	ld.param.b32 	%r113, [retval0];
	} // callseq 28
$L__BB0_70:
	add.s64 	%rd127, %rd127, 4;
	add.s32 	%r127, %r127, 1;
	setp.ne.s32 	%p40, %r127, 0;
	@%p40 bra 	$L__BB0_68;
$L__BB0_71:
	mov.u32 	%r115, %ntid.x;
	mad.lo.s32 	%r47, %r1, %r115, %r2;
	setp.ge.s32 	%p41, %r47, %r54;
	@%p41 bra 	$L__BB0_86;
	mul.wide.s32 	%rd112, %r47, 4;
	add.s64 	%rd11, %rd1, %rd112;
	ld.global.u32 	%r116, [%rd11];
	setp.ne.s32 	%p42, %r116, -1;
	@%p42 bra 	$L__BB0_86;
	cvta.to.global.u64 	%rd113, %rd19;
	mul.wide.s32 	%rd114, %r47, 8;
	add.s64 	%rd115, %rd113, %rd114;
	ld.global.u64 	%rd12, [%rd115];
	setp.lt.s32 	%p43, %r53, 1;
	@%p43 bra 	$L__BB0_86;
	cvta.to.global.u64 	%rd13, %rd18;
	mov.b32 	%r128, 0;
$L__BB0_75:
	mul.wide.u32 	%rd116, %r128, 8;
	add.s64 	%rd117, %rd13, %rd116;
	ld.global.u64 	%rd14, [%rd117];
	mov.b32 	%r129, 0;
	bra.uni 	$L__BB0_81;
$L__BB0_76:
	ld.u8 	%rs1, [%rd15+1];
	setp.eq.s16 	%p51, %rs1, 0;
	@%p51 bra 	$L__BB0_78;
	ld.u8 	%rs11, [%rd16+1];
	bra.uni 	$L__BB0_79;
$L__BB0_78:
	ld.u8 	%rs11, [%rd16+1];
	setp.eq.s16 	%p52, %rs11, 0;
	@%p52 bra 	$L__BB0_87;
$L__BB0_79:
	setp.eq.s16 	%p53, %rs1, 0;
	setp.ne.s16 	%p54, %rs1, %rs11;
	setp.eq.s16 	%p55, %rs11, 0;
	or.pred  	%p56, %p55, %p53;
	or.pred  	%p57, %p56, %p54;
	@%p57 bra 	$L__BB0_85;
	add.s32 	%r129, %r129, 2;
	setp.eq.s32 	%p58, %r129, 50;
	@%p58 bra 	$L__BB0_87;
$L__BB0_81:
	cvt.u64.u32 	%rd118, %r129;
	add.s64 	%rd15, %rd12, %rd118;
	ld.u8 	%rs5, [%rd15];
	setp.eq.s16 	%p44, %rs5, 0;
	add.s64 	%rd16, %rd14, %rd118;
	@%p44 bra 	$L__BB0_83;
	ld.u8 	%rs12, [%rd16];
	bra.uni 	$L__BB0_84;
$L__BB0_83:
	ld.u8 	%rs12, [%rd16];
	setp.eq.s16 	%p45, %rs12, 0;
	@%p45 bra 	$L__BB0_87;
$L__BB0_84:
	setp.eq.s16 	%p46, %rs5, 0;
	setp.ne.s16 	%p47, %rs5, %rs12;
	setp.eq.s16 	%p48, %rs12, 0;
	or.pred  	%p49, %p48, %p46;
	or.pred  	%p50, %p49, %p47;
	@%p50 bra 	$L__BB0_85;
	bra.uni 	$L__BB0_76;
$L__BB0_85:
	add.s32 	%r128, %r128, 1;
	setp.ne.s32 	%p59, %r128, %r53;
	@%p59 bra 	$L__BB0_75;
$L__BB0_86:
	ret;
$L__BB0_87:
	cvta.to.global.u64 	%rd119, %rd17;
	add.s64 	%rd121, %rd119, %rd116;
	ld.global.u64 	%rd122, [%rd121];
	st.local.u64 	[%rd2], %rd122;
	st.local.u64 	[%rd2+8], %rd12;
	st.local.u32 	[%rd2+16], %r47;
	mov.u64 	%rd123, $str$1;
	cvta.global.u64 	%rd124, %rd123;
	{ // callseq 29, 0
	.param .b64 param0;
	st.param.b64 	[param0], %rd124;
	.param .b64 param1;
	st.param.b64 	[param1], %rd21;
	.param .b32 retval0;
	call.uni (retval0), 
	vprintf, 
	(
	param0, 
	param1
	);
	ld.param.b32 	%r119, [retval0];
	} // callseq 29
	mad.lo.s32 	%r121, %r52, 1000, %r128;
	add.s32 	%r122, %r121, -1000;
	st.global.u32 	[%rd11], %r122;
	bra.uni 	$L__BB0_86;

}


// ===== COMPILED SASS (sm_100) =====

	.target	sm_100

	.elftype	@"ET_EXEC"


//--------------------- .note.nv.tkinfo           --------------------------
	.section	.note.nv.tkinfo,"",@"SHT_NOTE"
	.sectionflags	@"SHF_NOTE_NV_TKINFO"
	.tkinfo
        /*0018*/ 	.word	0x00000002
        /*0030*/ 	.string	""
        /*0030*/ 	.string	"ptxas"
        /*0030*/ 	.string	"Cuda compilation tools, release 13.0, V13.0.88"
        /*0030*/ 	.string	"Build cuda_13.0.r13.0/compiler.36424714_0"
        /*0030*/ 	.string	"-arch sm_100 -m 64 "



//--------------------- .note.nv.cuinfo           --------------------------
	.section	.note.nv.cuinfo,"",@"SHT_NOTE"
	.sectionflags	@"SHF_NOTE_NV_CUINFO"
        /*0018*/ 	.short	0x0002
        /*001a*/ 	.short	0x0064
        /*001c*/ 	.short	0x0082
	.zero		2


//--------------------- .nv.info                  --------------------------
	.section	.nv.info,"",@"SHT_CUDA_INFO"
	.align	4


	//----- nvinfo : EIATTR_REGCOUNT
	.align		4
        /*0000*/ 	.byte	0x04, 0x2f
        /*0002*/ 	.short	(.L_3 - .L_2)
	.align		4
.L_2:
        /*0004*/ 	.word	index@(_Z10check_hashiPPcS0_iS0_iPi)
        /*0008*/ 	.word	0x0000001c


	//----- nvinfo : EIATTR_FRAME_SIZE
	.align		4
.L_3:
        /*000c*/ 	.byte	0x04, 0x11
        /*000e*/ 	.short	(.L_5 - .L_4)
	.align		4
.L_4:
        /*0010*/ 	.word	index@(_Z10check_hashiPPcS0_iS0_iPi)
        /*0014*/ 	.word	0x00000018


	//----- nvinfo : EIATTR_MIN_STACK_SIZE
	.align		4
.L_5:
        /*0018*/ 	.byte	0x04, 0x12
        /*001a*/ 	.short	(.L_7 - .L_6)
	.align		4
.L_6:
        /*001c*/ 	.word	index@(_Z10check_hashiPPcS0_iS0_iPi)
        /*0020*/ 	.word	0x00000018
.L_7:


//--------------------- .nv.compat                --------------------------
	.section	.nv.compat,"",@"SHT_CUDA_COMPAT_INFO"
	.align	4
        /*0000*/ 	.byte	0x02, 0x09, 0x00, 0x00, 0x02, 0x02, 0x01, 0x00, 0x02, 0x05, 0x05, 0x00, 0x03, 0x07, 0x01, 0x01
        /*0010*/ 	.byte	0x02, 0x03, 0x00, 0x00, 0x02, 0x06, 0x01, 0x00, 0x04, 0x0b, 0x08, 0x00, 0x09, 0x00, 0x00, 0x00
        /*0020*/ 	.byte	0x00, 0x00, 0x00, 0x00


//--------------------- .nv.info._Z10check_hashiPPcS0_iS0_iPi --------------------------
	.section	.nv.info._Z10check_hashiPPcS0_iS0_iPi,"",@"SHT_CUDA_INFO"
	.sectionflags	@""
	.align	4


	//----- nvinfo : EIATTR_CUDA_API_VERSION
	.align		4
        /*0000*/ 	.byte	0x04, 0x37
        /*0002*/ 	.short	(.L_9 - .L_8)
.L_8:
        /*0004*/ 	.word	0x00000082


	//----- nvinfo : EIATTR_KPARAM_INFO
	.align		4
.L_9:
        /*0008*/ 	.byte	0x04, 0x17
        /*000a*/ 	.short	(.L_11 - .L_10)
.L_10:
        /*000c*/ 	.word	0x00000000
        /*0010*/ 	.short	0x0006
        /*0012*/ 	.short	0x0030
        /*0014*/ 	.byte	0x00, 0xf5, 0x21, 0x00


	//----- nvinfo : EIATTR_KPARAM_INFO
	.align		4
.L_11:
        /*0018*/ 	.byte	0x04, 0x17
        /*001a*/ 	.short	(.L_13 - .L_12)
.L_12:
        /*001c*/ 	.word	0x00000000
        /*0020*/ 	.short	0x0005
        /*0022*/ 	.short	0x0028
        /*0024*/ 	.byte	0x00, 0xf0, 0x11, 0x00


	//----- nvinfo : EIATTR_KPARAM_INFO
	.align		4
.L_13:
        /*0028*/ 	.byte	0x04, 0x17
        /*002a*/ 	.short	(.L_15 - .L_14)
.L_14:
        /*002c*/ 	.word	0x00000000
        /*0030*/ 	.short	0x0004
        /*0032*/ 	.short	0x0020
        /*0034*/ 	.byte	0x00, 0xf5, 0x21, 0x00


	//----- nvinfo : EIATTR_KPARAM_INFO
	.align		4
.L_15:
        /*0038*/ 	.byte	0x04, 0x17
        /*003a*/ 	.short	(.L_17 - .L_16)
.L_16:
        /*003c*/ 	.word	0x00000000
        /*0040*/ 	.short	0x0003
        /*0042*/ 	.short	0x0018
        /*0044*/ 	.byte	0x00, 0xf0, 0x11, 0x00


	//----- nvinfo : EIATTR_KPARAM_INFO
	.align		4
.L_17:
        /*0048*/ 	.byte	0x04, 0x17
        /*004a*/ 	.short	(.L_19 - .L_18)
.L_18:
        /*004c*/ 	.word	0x00000000
        /*0050*/ 	.short	0x0002
        /*0052*/ 	.short	0x0010
        /*0054*/ 	.byte	0x00, 0xf5, 0x21, 0x00


	//----- nvinfo : EIATTR_KPARAM_INFO
	.align		4
.L_19:
        /*0058*/ 	.byte	0x04, 0x17
        /*005a*/ 	.short	(.L_21 - .L_20)
.L_20:
        /*005c*/ 	.word	0x00000000
        /*0060*/ 	.short	0x0001
        /*0062*/ 	.short	0x0008
        /*0064*/ 	.byte	0x00, 0xf5, 0x21, 0x00


	//----- nvinfo : EIATTR_KPARAM_INFO
	.align		4
.L_21:
        /*0068*/ 	.byte	0x04, 0x17
        /*006a*/ 	.short	(.L_23 - .L_22)
.L_22:
        /*006c*/ 	.word	0x00000000
        /*0070*/ 	.short	0x0000
        /*0072*/ 	.short	0x0000
        /*0074*/ 	.byte	0x00, 0xf0, 0x11, 0x00


	//----- nvinfo : EIATTR_SPARSE_MMA_MASK
	.align		4
.L_23:
        /*0078*/ 	.byte	0x03, 0x50
        /*007a*/ 	.short	0x0000


	//----- nvinfo : EIATTR_MAXREG_COUNT
	.align		4
        /*007c*/ 	.byte	0x03, 0x1b
        /*007e*/ 	.short	0x00ff


	//----- nvinfo : EIATTR_EXTERNS
	.align		4
        /*0080*/ 	.byte	0x04, 0x0f
        /*0082*/ 	.short	(.L_25 - .L_24)


	//   ....[0]....
	.align		4
.L_24:
        /*0084*/ 	.word	index@(vprintf)


	//----- nvinfo : EIATTR_MERCURY_ISA_VERSION
	.align		4
.L_25:
        /*0088*/ 	.byte	0x03, 0x5f
        /*008a*/ 	.short	0x0101


	//----- nvinfo : EIATTR_VRC_CTA_INIT_COUNT
	.align		4
        /*008c*/ 	.byte	0x02, 0x4a
	.zero		1
	.zero		1


	//----- nvinfo : EIATTR_SYSCALL_OFFSETS
	.align		4
        /*0090*/ 	.byte	0x04, 0x46
        /*0092*/ 	.short	(.L_27 - .L_26)


	//   ....[0]....
.L_26:
        /*0094*/ 	.word	0x000002a0


	//   ....[1]....
        /*0098*/ 	.word	0x00000390


	//   ....[2]....
        /*009c*/ 	.word	0x00000480


	//   ....[3]....
        /*00a0*/ 	.word	0x00000570


	//   ....[4]....
        /*00a4*/ 	.word	0x00000660


	//   ....[5]....
        /*00a8*/ 	.word	0x00000750


	//   ....[6]....
        /*00ac*/ 	.word	0x00000840


	//   ....[7]....
        /*00b0*/ 	.word	0x00000930


	//   ....[8]....
        /*00b4*/ 	.word	0x00000a20


	//   ....[9]....
        /*00b8*/ 	.word	0x00000b10


	//   ....[10]....
        /*00bc*/ 	.word	0x00000c00


	//   ....[11]....
        /*00c0*/ 	.word	0x00000cf0


	//   ....[12]....
        /*00c4*/ 	.word	0x00000de0


	//   ....[13]....
        /*00c8*/ 	.word	0x00000ed0


	//   ....[14]....
        /*00cc*/ 	.word	0x00000fc0


	//   ....[15]....
        /*00d0*/ 	.word	0x000010b0


	//   ....[16]....
        /*00d4*/ 	.word	0x00001260


	//   ....[17]....
        /*00d8*/ 	.word	0x00001330


	//   ....[18]....
        /*00dc*/ 	.word	0x00001400


	//   ....[19]....
        /*00e0*/ 	.word	0x000014d0


	//   ....[20]....
        /*00e4*/ 	.word	0x000015a0


	//   ....[21]....
        /*00e8*/ 	.word	0x00001670


	//   ....[22]....
        /*00ec*/ 	.word	0x00001740


	//   ....[23]....
        /*00f0*/ 	.word	0x00001810


	//   ....[24]....
        /*00f4*/ 	.word	0x00001970


	//   ....[25]....
        /*00f8*/ 	.word	0x00001a40


	//   ....[26]....
        /*00fc*/ 	.word	0x00001b10


	//   ....[27]....
        /*0100*/ 	.word	0x00001be0


	//   ....[28]....
        /*0104*/ 	.word	0x00001d50


	//   ....[29]....
        /*0108*/ 	.word	0x00002230


	//----- nvinfo : EIATTR_EXIT_INSTR_OFFSETS
	.align		4
.L_27:
        /*010c*/ 	.byte	0x04, 0x1c
        /*010e*/ 	.short	(.L_29 - .L_28)


	//   ....[0]....
.L_28:
        /*0110*/ 	.word	0x00001e00


	//   ....[1]....
        /*0114*/ 	.word	0x00001e50


	//   ....[2]....
        /*0118*/ 	.word	0x00001e80


	//   ....[3]....
        /*011c*/ 	.word	0x00002280


	//   ....[4]....
        /*0120*/ 	.word	0x000022e0


	//----- nvinfo : EIATTR_CRS_STACK_SIZE
	.align		4
.L_29:
        /*0124*/ 	.byte	0x04, 0x1e
        /*0126*/ 	.short	(.L_31 - .L_30)
.L_30:
        /*0128*/ 	.word	0x00000000


	//----- nvinfo : EIATTR_CBANK_PARAM_SIZE
	.align		4
.L_31:
        /*012c*/ 	.byte	0x03, 0x19
        /*012e*/ 	.short	0x0038


	//----- nvinfo : EIATTR_PARAM_CBANK
	.align		4
        /*0130*/ 	.byte	0x04, 0x0a
        /*0132*/ 	.short	(.L_33 - .L_32)
	.align		4
.L_32:
        /*0134*/ 	.word	index@(.nv.constant0._Z10check_hashiPPcS0_iS0_iPi)
        /*0138*/ 	.short	0x0380
        /*013a*/ 	.short	0x0038


	//----- nvinfo : EIATTR_SW_WAR
	.align		4
.L_33:
        /*013c*/ 	.byte	0x04, 0x36
        /*013e*/ 	.short	(.L_35 - .L_34)
.L_34:
        /*0140*/ 	.word	0x00000008
.L_35:


//--------------------- .nv.callgraph             --------------------------
	.section	.nv.callgraph,"",@"SHT_CUDA_CALLGRAPH"
	.align	4
	.sectionentsize	8
	.align		4
        /*0000*/ 	.word	0x00000000
	.align		4
        /*0004*/ 	.word	0xffffffff
	.align		4
        /*0008*/ 	.word	index@(_Z10check_hashiPPcS0_iS0_iPi)
	.align		4
        /*000c*/ 	.word	index@(vprintf)
	.align		4
        /*0010*/ 	.word	0x00000000
	.align		4
        /*0014*/ 	.word	0xfffffffe
	.align		4
        /*0018*/ 	.word	0x00000000
	.align		4
        /*001c*/ 	.word	0xfffffffd
	.align		4
        /*0020*/ 	.word	0x00000000
	.align		4
        /*0024*/ 	.word	0xfffffffc


//--------------------- .nv.constant4             --------------------------
	.section	.nv.constant4,"a",@progbits
	.align	8
	.align		8
.nv.constant4:
        /*0000*/ 	.dword	vprintf
	.align		8
        /*0008*/ 	.dword	$str
	.align		8
        /*0010*/ 	.dword	$str$1


//--------------------- .text._Z10check_hashiPPcS0_iS0_iPi --------------------------
	.section	.text._Z10check_hashiPPcS0_iS0_iPi,"ax",@progbits
	.align	128
        .global         _Z10check_hashiPPcS0_iS0_iPi
        .type           _Z10check_hashiPPcS0_iS0_iPi,@function
        .size           _Z10check_hashiPPcS0_iS0_iPi,(.L_x_66 - _Z10check_hashiPPcS0_iS0_iPi)
        .other          _Z10check_hashiPPcS0_iS0_iPi,@"STO_CUDA_ENTRY STV_DEFAULT"
_Z10check_hashiPPcS0_iS0_iPi:
.text._Z10check_hashiPPcS0_iS0_iPi:
[----:B------:R-:W0:Y:S01]  /*0000*/  LDC R1, c[0x0][0x37c] ;  /* 0x0000df00ff017b82 */ /* 0x000e220000000800 */
[----:B------:R-:W1:Y:S07]  /*0010*/  S2R R22, SR_TID.X ;  /* 0x0000000000167919 */ /* 0x000e6e0000002100 */
[----:B------:R-:W1:Y:S01]  /*0020*/  S2UR UR38, SR_CTAID.X ;  /* 0x00000000002679c3 */ /* 0x000e620000002500 */
[----:B------:R-:W2:Y:S01]  /*0030*/  LDCU UR4, c[0x0][0x2f8] ;  /* 0x00005f00ff0477ac */ /* 0x000ea20008000800 */
[----:B0-----:R-:W-:Y:S01]  /*0040*/  VIADD R1, R1, 0xffffffe8 ;  /* 0xffffffe801017836 */ /* 0x001fe20000000000 */
[----:B------:R-:W-:Y:S01]  /*0050*/  BSSY.RECONVERGENT B8, `(.L_x_0) ;  /* 0x00001d6000087945 */ /* 0x000fe20003800200 */
[----:B------:R-:W0:Y:S04]  /*0060*/  LDCU UR5, c[0x0][0x2fc] ;  /* 0x00005f80ff0577ac */ /* 0x000e280008000800 */
[----:B------:R-:W3:Y:S01]  /*0070*/  LDC R0, c[0x0][0x3a8] ;  /* 0x0000ea00ff007b82 */ /* 0x000ee20000000800 */
[----:B------:R-:W4:Y:S01]  /*0080*/  LDCU.64 UR36, c[0x0][0x358] ;  /* 0x00006b00ff2477ac */ /* 0x000f220008000a00 */
[----:B--2---:R-:W-:-:S05]  /*0090*/  IADD3 R2, P1, PT, R1, UR4, RZ ;  /* 0x0000000401027c10 */ /* 0x004fca000ff3e0ff */
[----:B0-----:R-:W-:Y:S01]  /*00a0*/  IMAD.X R18, RZ, RZ, UR5, P1 ;  /* 0x00000005ff127e24 */ /* 0x001fe200088e06ff */
[----:B-1----:R-:W-:-:S04]  /*00b0*/  LOP3.LUT P0, RZ, R22, UR38, RZ, 0xfc, !PT ;  /* 0x0000002616ff7c12 */ /* 0x002fc8000f80fcff */
[----:B---3--:R-:W-:-:S13]  /*00c0*/  ISETP.LT.OR P0, PT, R0, 0x1, P0 ;  /* 0x000000010000780c */ /* 0x008fda0000701670 */
[----:B----4-:R-:W-:Y:S05]  /*00d0*/  @P0 BRA `(.L_x_1) ;  /* 0x0000001c00340947 */ /* 0x010fea0003800000 */
[C---:B------:R-:W-:Y:S01]  /*00e0*/  ISETP.GE.U32.AND P0, PT, R0.reuse, 0x10, PT ;  /* 0x000000100000780c */ /* 0x040fe20003f06070 */
[----:B------:R-:W-:Y:S01]  /*00f0*/  IMAD.MOV.U32 R19, RZ, RZ, RZ ;  /* 0x000000ffff137224 */ /* 0x000fe200078e00ff */
[----:B------:R-:W-:-:S11]  /*0100*/  LOP3.LUT R24, R0, 0xf, RZ, 0xc0, !PT ;  /* 0x0000000f00187812 */ /* 0x000fd600078ec0ff */
[----:B------:R-:W-:Y:S05]  /*0110*/  @!P0 BRA `(.L_x_2) ;  /* 0x0000001000008947 */ /* 0x000fea0003800000 */
[----:B------:R-:W0:Y:S01]  /*0120*/  LDCU.64 UR4, c[0x0][0x3b0] ;  /* 0x00007600ff0477ac */ /* 0x000e220008000a00 */
[----:B------:R-:W-:Y:S01]  /*0130*/  LOP3.LUT R19, R0, 0x7ffffff0, RZ, 0xc0, !PT ;  /* 0x7ffffff000137812 */ /* 0x000fe200078ec0ff */
[----:B------:R-:W-:Y:S04]  /*0140*/  BSSY.RECONVERGENT B7, `(.L_x_2) ;  /* 0x00000fd000077945 */ /* 0x000fe80003800200 */
[----:B------:R-:W-:Y:S01]  /*0150*/  IMAD.MOV R23, RZ, RZ, -R19 ;  /* 0x000000ffff177224 */ /* 0x000fe200078e0a13 */
[----:B0-----:R-:W-:-:S04]  /*0160*/  UIADD3 UR4, UP0, UPT, UR4, 0x20, URZ ;  /* 0x0000002004047890 */ /* 0x001fc8000ff1e0ff */
[----:B------:R-:W-:Y:S02]  /*0170*/  UIADD3.X UR5, UPT, UPT, URZ, UR5, URZ, UP0, !UPT ;  /* 0x00000005ff057290 */ /* 0x000fe400087fe4ff */
[----:B------:R-:W-:-:S04]  /*0180*/  IMAD.U32 R16, RZ, RZ, UR4 ;  /* 0x00000004ff107e24 */ /* 0x000fc8000f8e00ff */
[----:B------:R-:W-:-:S07]  /*0190*/  IMAD.U32 R17, RZ, RZ, UR5 ;  /* 0x00000005ff117e24 */ /* 0x000fce000f8e00ff */
.L_x_35:
[----:B------:R-:W2:Y:S01]  /*01a0*/  LDG.E R0, desc[UR36][R16.64+-0x20] ;  /* 0xffffe02410007981 */ /* 0x000ea2000c1e1900 */
[----:B------:R-:W-:Y:S01]  /*01b0*/  VIADD R23, R23, 0x10 ;  /* 0x0000001017177836 */ /* 0x000fe20000000000 */
[----:B------:R-:W-:Y:S04]  /*01c0*/  BSSY.RECONVERGENT B6, `(.L_x_3) ;  /* 0x000000f000067945 */ /* 0x000fe80003800200 */
[----:B------:R-:W-:-:S04]  /*01d0*/  ISETP.NE.AND P1, PT, R23, RZ, PT ;  /* 0x000000ff1700720c */ /* 0x000fc80003f25270 */
[----:B------:R-:W-:Y:S02]  /*01e0*/  P2R R25, PR, RZ, 0x2 ;  /* 0x00000002ff197803 */ /* 0x000fe40000000000 */
[----:B--2---:R-:W-:-:S13]  /*01f0*/  ISETP.NE.AND P0, PT, R0, -0x1, PT ;  /* 0xffffffff0000780c */ /* 0x004fda0003f05270 */
[----:B------:R-:W-:Y:S05]  /*0200*/  @!P0 BRA `(.L_x_4) ;  /* 0x0000000000288947 */ /* 0x000fea0003800000 */
[----:B------:R-:W-:Y:S01]  /*0210*/  MOV R8, 0x0 ;  /* 0x0000000000087802 */ /* 0x000fe20000000f00 */
[----:B------:R0:W-:Y:S01]  /*0220*/  STL [R1], R0 ;  /* 0x0000000001007387 */ /* 0x0001e20000100800 */
[----:B------:R-:W1:Y:S01]  /*0230*/  LDCU.64 UR4, c[0x4][0x8] ;  /* 0x01000100ff0477ac */ /* 0x000e620008000a00 */
[----:B------:R-:W-:Y:S02]  /*0240*/  IMAD.MOV.U32 R6, RZ, RZ, R2 ;  /* 0x000000ffff067224 */ /* 0x000fe400078e0002 */
[----:B------:R-:W-:Y:S01]  /*0250*/  IMAD.MOV.U32 R7, RZ, RZ, R18 ;  /* 0x000000ffff077224 */ /* 0x000fe200078e0012 */
[----:B------:R-:W2:Y:S01]  /*0260*/  LDC.64 R8, c[0x4][R8] ;  /* 0x0100000008087b82 */ /* 0x000ea20000000a00 */
[----:B-1----:R-:W-:Y:S02]  /*0270*/  IMAD.U32 R4, RZ, RZ, UR4 ;  /* 0x00000004ff047e24 */ /* 0x002fe4000f8e00ff */
[----:B0-----:R-:W-:-:S07]  /*0280*/  IMAD.U32 R5, RZ, RZ, UR5 ;  /* 0x00000005ff057e24 */ /* 0x001fce000f8e00ff */
[----:B------:R-:W-:-:S07]  /*0290*/  LEPC R20, `(.L_x_4) ;  /* 0x000000001014794e */ /* 0x000fce0000000000 */
[----:B--2---:R-:W-:Y:S05]  /*02a0*/  CALL.ABS.NOINC R8 ;  /* 0x0000000008007343 */ /* 0x004fea0003c00000 */
.L_x_4:
[----:B------:R-:W-:Y:S05]  /*02b0*/  BSYNC.RECONVERGENT B6 ;  /* 0x0000000000067941 */ /* 0x000fea0003800200 */
.L_x_3:
[----:B------:R-:W2:Y:S01]  /*02c0*/  LDG.E R0, desc[UR36][R16.64+-0x1c] ;  /* 0xffffe42410007981 */ /* 0x000ea2000c1e1900 */
[----:B------:R-:W-:Y:S01]  /*02d0*/  BSSY.RECONVERGENT B6, `(.L_x_5) ;  /* 0x000000d000067945 */ /* 0x000fe20003800200 */
        /* <DEDUP_REMOVED lines=8> */
[----:B-1----:R-:W-:Y:S01]  /*0360*/  MOV R4, UR4 ;  /* 0x0000000400047c02 */ /* 0x002fe20008000f00 */
[----:B0-----:R-:W-:-:S07]  /*0370*/  IMAD.U32 R5, RZ, RZ, UR5 ;  /* 0x00000005ff057e24 */ /* 0x001fce000f8e00ff */
[----:B------:R-:W-:-:S07]  /*0380*/  LEPC R20, `(.L_x_6) ;  /* 0x000000001014794e */ /* 0x000fce0000000000 */
[----:B--2---:R-:W-:Y:S05]  /*0390*/  CALL.ABS.NOINC R8 ;  /* 0x0000000008007343 */ /* 0x004fea0003c00000 */
.L_x_6:
[----:B------:R-:W-:Y:S05]  /*03a0*/  BSYNC.RECONVERGENT B6 ;  /* 0x0000000000067941 */ /* 0x000fea0003800200 */
.L_x_5:
        /* <DEDUP_REMOVED lines=14> */
.L_x_8:
[----:B------:R-:W-:Y:S05]  /*0490*/  BSYNC.RECONVERGENT B6 ;  /* 0x0000000000067941 */ /* 0x000fea0003800200 */
.L_x_7:
[----:B------:R-:W2:Y:S01]  /*04a0*/  LDG.E R0, desc[UR36][R16.64+-0x14] ;  /* 0xffffec2410007981 */ /* 0x000ea2000c1e1900 */
[----:B------:R-:W-:Y:S01]  /*04b0*/  BSSY.RECONVERGENT B6, `(.L_x_9) ;  /* 0x000000d000067945 */ /* 0x000fe20003800200 */
[----:B--2---:R-:W-:-:S13]  /*04c0*/  ISETP.NE.AND P0, PT, R0, -0x1, PT ;  /* 0xffffffff0000780c */ /* 0x004fda0003f05270 */
[----:B------:R-:W-:Y:S05]  /*04d0*/  @!P0 BRA `(.L_x_10) ;  /* 0x0000000000288947 */ /* 0x000fea0003800000 */
[----:B------:R-:W-:Y:S01]  /*04e0*/  MOV R8, 0x0 ;  /* 0x0000000000087802 */ /* 0x000fe20000000f00 */
[----:B------:R0:W-:Y:S01]  /*04f0*/  STL [R1], R0 ;  /* 0x0000000001007387 */ /* 0x0001e20000100800 */
[----:B------:R-:W1:Y:S01]  /*0500*/  LDCU.64 UR4, c[0x4][0x8] ;  /* 0x01000100ff0477ac */ /* 0x000e620008000a00 */
[----:B------:R-:W-:Y:S01]  /*0510*/  IMAD.MOV.U32 R6, RZ, RZ, R2 ;  /* 0x000000ffff067224 */ /* 0x000fe200078e0002 */
[----:B------:R-:W-:Y:S02]  /*0520*/  MOV R7, R18 ;  /* 0x0000001200077202 */ /* 0x000fe40000000f00 */
[----:B------:R-:W2:Y:S01]  /*0530*/  LDC.64 R8, c[0x4][R8] ;  /* 0x0100000008087b82 */ /* 0x000ea20000000a00 */
[----:B-1----:R-:W-:Y:S02]  /*0540*/  IMAD.U32 R4, RZ, RZ, UR4 ;  /* 0x00000004ff047e24 */ /* 0x002fe4000f8e00ff */
[----:B0-----:R-:W-:-:S07]  /*0550*/  IMAD.U32 R5, RZ, RZ, UR5 ;  /* 0x00000005ff057e24 */ /* 0x001fce000f8e00ff */
[----:B------:R-:W-:-:S07]  /*0560*/  LEPC R20, `(.L_x_10) ;  /* 0x000000001014794e */ /* 0x000fce0000000000 */
[----:B--2---:R-:W-:Y:S05]  /*0570*/  CALL.ABS.NOINC R8 ;  /* 0x0000000008007343 */ /* 0x004fea0003c00000 */
.L_x_10:
[----:B------:R-:W-:Y:S05]  /*0580*/  BSYNC.RECONVERGENT B6 ;  /* 0x0000000000067941 */ /* 0x000fea0003800200 */
.L_x_9:
        /* <DEDUP_REMOVED lines=14> */
.L_x_12:
[----:B------:R-:W-:Y:S05]  /*0670*/  BSYNC.RECONVERGENT B6 ;  /* 0x0000000000067941 */ /* 0x000fea0003800200 */
.L_x_11:
        /* <DEDUP_REMOVED lines=14> */
.L_x_14:
[----:B------:R-:W-:Y:S05]  /*0760*/  BSYNC.RECONVERGENT B6 ;  /* 0x0000000000067941 */ /* 0x000fea0003800200 */
.L_x_13:
[----:B------:R-:W2:Y:S01]  /*0770*/  LDG.E R0, desc[UR36][R16.64+-0x8] ;  /* 0xfffff82410007981 */ /* 0x000ea2000c1e1900 */
[----:B------:R-:W-:Y:S01]  /*0780*/  BSSY.RECONVERGENT B6, `(.L_x_15) ;  /* 0x000000d000067945 */ /* 0x000fe20003800200 */
[----:B--2---:R-:W-:-:S13]  /*0790*/  ISETP.NE.AND P0, PT, R0, -0x1, PT ;  /* 0xffffffff0000780c */ /* 0x004fda0003f05270 */
[----:B------:R-:W-:Y:S05]  /*07a0*/  @!P0 BRA `(.L_x_16) ;  /* 0x0000000000288947 */ /* 0x000fea0003800000 */
[----:B------:R-:W-:Y:S01]  /*07b0*/  MOV R8, 0x0 ;  /* 0x0000000000087802 */ /* 0x000fe20000000f00 */
[----:B------:R0:W-:Y:S01]  /*07c0*/  STL [R1], R0 ;  /* 0x0000000001007387 */ /* 0x0001e20000100800 */
[----:B------:R-:W1:Y:S01]  /*07d0*/  LDCU.64 UR4, c[0x4][0x8] ;  /* 0x01000100ff0477ac */ /* 0x000e620008000a00 */
[----:B------:R-:W-:Y:S01]  /*07e0*/  MOV R6, R2 ;  /* 0x0000000200067202 */ /* 0x000fe20000000f00 */
[----:B------:R-:W-:Y:S02]  /*07f0*/  IMAD.MOV.U32 R7, RZ, RZ, R18 ;  /* 0x000000ffff077224 */ /* 0x000fe400078e0012 */
[----:B------:R-:W2:Y:S01]  /*0800*/  LDC.64 R8, c[0x4][R8] ;  /* 0x0100000008087b82 */ /* 0x000ea20000000a00 */
[----:B-1----:R-:W-:Y:S02]  /*0810*/  IMAD.U32 R4, RZ, RZ, UR4 ;  /* 0x00000004ff047e24 */ /* 0x002fe4000f8e00ff */
[----:B0-----:R-:W-:-:S07]  /*0820*/  IMAD.U32 R5, RZ, RZ, UR5 ;  /* 0x00000005ff057e24 */ /* 0x001fce000f8e00ff */
[----:B------:R-:W-:-:S07]  /*0830*/  LEPC R20, `(.L_x_16) ;  /* 0x000000001014794e */ /* 0x000fce0000000000 */
[----:B--2---:R-:W-:Y:S05]  /*0840*/  CALL.ABS.NOINC R8 ;  /* 0x0000000008007343 */ /* 0x004fea0003c00000 */
.L_x_16:
[----:B------:R-:W-:Y:S05]  /*0850*/  BSYNC.RECONVERGENT B6 ;  /* 0x0000000000067941 */ /* 0x000fea0003800200 */
.L_x_15:
        /* <DEDUP_REMOVED lines=14> */
.L_x_18:
[----:B------:R-:W-:Y:S05]  /*0940*/  BSYNC.RECONVERGENT B6 ;  /* 0x0000000000067941 */ /* 0x000fea0003800200 */
.L_x_17:
        /* <DEDUP_REMOVED lines=14> */
.L_x_20:
[----:B------:R-:W-:Y:S05]  /*0a30*/  BSYNC.RECONVERGENT B6 ;  /* 0x0000000000067941 */ /* 0x000fea0003800200 */
.L_x_19:
        /* <DEDUP_REMOVED lines=10> */
[----:B-1----:R-:W-:Y:S01]  /*0ae0*/  IMAD.U32 R4, RZ, RZ, UR4 ;  /* 0x00000004ff047e24 */ /* 0x002fe2000f8e00ff */
[----:B0-----:R-:W-:-:S07]  /*0af0*/  MOV R5, UR5 ;  /* 0x0000000500057c02 */ /* 0x001fce0008000f00 */
[----:B------:R-:W-:-:S07]  /*0b00*/  LEPC R20, `(.L_x_22) ;  /* 0x000000001014794e */ /* 0x000fce0000000000 */
[----:B--2---:R-:W-:Y:S05]  /*0b10*/  CALL.ABS.NOINC R8 ;  /* 0x0000000008007343 */ /* 0x004fea0003c00000 */
.L_x_22:
[----:B------:R-:W-:Y:S05]  /*0b20*/  BSYNC.RECONVERGENT B6 ;  /* 0x0000000000067941 */ /* 0x000fea0003800200 */
.L_x_21:
        /* <DEDUP_REMOVED lines=14> */
.L_x_24:
[----:B------:R-:W-:Y:S05]  /*0c10*/  BSYNC.RECONVERGENT B6 ;  /* 0x0000000000067941 */ /* 0x000fea0003800200 */
.L_x_23:
        /* <DEDUP_REMOVED lines=14> */
.L_x_26:
[----:B------:R-:W-:Y:S05]  /*0d00*/  BSYNC.RECONVERGENT B6 ;  /* 0x0000000000067941 */ /* 0x000fea0003800200 */
.L_x_25:
        /* <DEDUP_REMOVED lines=14> */
.L_x_28:
[----:B------:R-:W-:Y:S05]  /*0df0*/  BSYNC.RECONVERGENT B6 ;  /* 0x0000000000067941 */ /* 0x000fea0003800200 */
.L_x_27:
        /* <DEDUP_REMOVED lines=14> */
.L_x_30:
[----:B------:R-:W-:Y:S05]  /*0ee0*/  BSYNC.RECONVERGENT B6 ;  /* 0x0000000000067941 */ /* 0x000fea0003800200 */
.L_x_29:
        /* <DEDUP_REMOVED lines=14> */
.L_x_32:
[----:B------:R-:W-:Y:S05]  /*0fd0*/  BSYNC.RECONVERGENT B6 ;  /* 0x0000000000067941 */ /* 0x000fea0003800200 */
.L_x_31:
        /* <DEDUP_REMOVED lines=14> */
.L_x_34:
[----:B------:R-:W-:Y:S05]  /*10c0*/  BSYNC.RECONVERGENT B6 ;  /* 0x0000000000067941 */ /* 0x000fea0003800200 */
.L_x_33:
[----:B------:R-:W-:Y:S02]  /*10d0*/  ISETP.NE.AND P6, PT, R25, RZ, PT ;  /* 0x000000ff1900720c */ /* 0x000fe40003fc5270 */
[----:B------:R-:W-:-:S05]  /*10e0*/  IADD3 R16, P0, PT, R16, 0x40, RZ ;  /* 0x0000004010107810 */ /* 0x000fca0007f1e0ff */
[----:B------:R-:W-:-:S06]  /*10f0*/  IMAD.X R17, RZ, RZ, R17, P0 ;  /* 0x000000ffff117224 */ /* 0x000fcc00000e0611 */
[----:B------:R-:W-:Y:S05]  /*1100*/  @P6 BRA `(.L_x_35) ;  /* 0xfffffff000246947 */ /* 0x000fea000383ffff */
[----:B------:R-:W-:Y:S05]  /*1110*/  BSYNC.RECONVERGENT B7 ;  /* 0x0000000000077941 */ /* 0x000fea0003800200 */
.L_x_2:
[----:B------:R-:W-:-:S13]  /*1120*/  ISETP.NE.AND P0, PT, R24, RZ, PT ;  /* 0x000000ff1800720c */ /* 0x000fda0003f05270 */
[----:B------:R-:W-:Y:S05]  /*1130*/  @!P0 BRA `(.L_x_1) ;  /* 0x0000000c001c8947 */ /* 0x000fea0003800000 */
[----:B------:R-:W0:Y:S01]  /*1140*/  LDC R23, c[0x0][0x3a8] ;  /* 0x0000ea00ff177b82 */ /* 0x000e220000000800 */
[----:B------:R-:W-:Y:S02]  /*1150*/  ISETP.GE.U32.AND P0, PT, R24, 0x8, PT ;  /* 0x000000081800780c */ /* 0x000fe40003f06070 */
[----:B0-----:R-:W-:-:S11]  /*1160*/  LOP3.LUT R23, R23, 0x7, RZ, 0xc0, !PT ;  /* 0x0000000717177812 */ /* 0x001fd600078ec0ff */
[----:B------:R-:W-:Y:S05]  /*1170*/  @!P0 BRA `(.L_x_36) ;  /* 0x0000000400ac8947 */ /* 0x000fea0003800000 */
[----:B------:R-:W0:Y:S02]  /*1180*/  LDC.64 R16, c[0x0][0x3b0] ;  /* 0x0000ec00ff107b82 */ /* 0x000e240000000a00 */
[----:B0-----:R-:W-:-:S05]  /*1190*/  IMAD.WIDE.U32 R16, R19, 0x4, R16 ;  /* 0x0000000413107825 */ /* 0x001fca00078e0010 */
[----:B------:R-:W2:Y:S02]  /*11a0*/  LDG.E R0, desc[UR36][R16.64] ;  /* 0x0000002410007981 */ /* 0x000ea4000c1e1900 */
[----:B--2---:R-:W-:-:S13]  /*11b0*/  ISETP.NE.AND P0, PT, R0, -0x1, PT ;  /* 0xffffffff0000780c */ /* 0x004fda0003f05270 */
[----:B------:R-:W-:Y:S05]  /*11c0*/  @!P0 BRA `(.L_x_37) ;  /* 0x0000000000288947 */ /* 0x000fea0003800000 */
[----:B------:R-:W-:Y:S01]  /*11d0*/  MOV R3, 0x0 ;  /* 0x0000000000037802 */ /* 0x000fe20000000f00 */
[----:B------:R0:W-:Y:S01]  /*11e0*/  STL [R1], R0 ;  /* 0x0000000001007387 */ /* 0x0001e20000100800 */
[----:B------:R-:W1:Y:S01]  /*11f0*/  LDCU.64 UR4, c[0x4][0x8] ;  /* 0x01000100ff0477ac */ /* 0x000e620008000a00 */
[----:B------:R-:W-:Y:S01]  /*1200*/  IMAD.MOV.U32 R6, RZ, RZ, R2 ;  /* 0x000000ffff067224 */ /* 0x000fe200078e0002 */
[----:B------:R0:W2:Y:S01]  /*1210*/  LDC.64 R8, c[0x4][R3] ;  /* 0x0100000003087b82 */ /* 0x0000a20000000a00 */
[----:B------:R-:W-:Y:S02]  /*1220*/  IMAD.MOV.U32 R7, RZ, RZ, R18 ;  /* 0x000000ffff077224 */ /* 0x000fe400078e0012 */
[----:B-1----:R-:W-:Y:S02]  /*1230*/  IMAD.U32 R4, RZ, RZ, UR4 ;  /* 0x00000004ff047e24 */ /* 0x002fe4000f8e00ff */
[----:B0-----:R-:W-:-:S07]  /*1240*/  IMAD.U32 R5, RZ, RZ, UR5 ;  /* 0x00000005ff057e24 */ /* 0x001fce000f8e00ff */
[----:B------:R-:W-:-:S07]  /*1250*/  LEPC R20, `(.L_x_37) ;  /* 0x000000001014794e */ /* 0x000fce0000000000 */
[----:B--2---:R-:W-:Y:S05]  /*1260*/  CALL.ABS.NOINC R8 ;  /* 0x0000000008007343 */ /* 0x004fea0003c00000 */
.L_x_37:
        /* <DEDUP_REMOVED lines=9> */
[----:B-1----:R-:W-:Y:S01]  /*1300*/  IMAD.U32 R4, RZ, RZ, UR4 ;  /* 0x00000004ff047e24 */ /* 0x002fe2000f8e00ff */
[----:B0-----:R-:W-:-:S07]  /*1310*/  MOV R5, UR5 ;  /* 0x0000000500057c02 */ /* 0x001fce0008000f00 */
[----:B------:R-:W-:-:S07]  /*1320*/  LEPC R20, `(.L_x_38) ;  /* 0x000000001014794e */ /* 0x000fce0000000000 */
[----:B--2---:R-:W-:Y:S05]  /*1330*/  CALL.ABS.NOINC R8 ;  /* 0x0000000008007343 */ /* 0x004fea0003c00000 */
.L_x_38:
        /* <DEDUP_REMOVED lines=13> */
.L_x_39:
        /* <DEDUP_REMOVED lines=13> */
.L_x_40:
        /* <DEDUP_REMOVED lines=8> */
[----:B------:R-:W-:Y:S01]  /*1560*/  IMAD.MOV.U32 R7, RZ, RZ, R18 ;  /* 0x000000ffff077224 */ /* 0x000fe200078e0012 */
[----:B-1----:R-:W-:Y:S01]  /*1570*/  MOV R4, UR4 ;  /* 0x0000000400047c02 */ /* 0x002fe20008000f00 */
[----:B0-----:R-:W-:-:S07]  /*1580*/  IMAD.U32 R5, RZ, RZ, UR5 ;  /* 0x00000005ff057e24 */ /* 0x001fce000f8e00ff */
[----:B------:R-:W-:-:S07]  /*1590*/  LEPC R20, `(.L_x_41) ;  /* 0x000000001014794e */ /* 0x000fce0000000000 */
[----:B--2---:R-:W-:Y:S05]  /*15a0*/  CALL.ABS.NOINC R8 ;  /* 0x0000000008007343 */ /* 0x004fea0003c00000 */
.L_x_41:
        /* <DEDUP_REMOVED lines=13> */
.L_x_42:
        /* <DEDUP_REMOVED lines=8> */
[----:B------:R-:W-:Y:S01]  /*1700*/  MOV R7, R18 ;  /* 0x0000001200077202 */ /* 0x000fe20000000f00 */
[----:B-1----:R-:W-:Y:S02]  /*1710*/  IMAD.U32 R4, RZ, RZ, UR4 ;  /* 0x00000004ff047e24 */ /* 0x002fe4000f8e00ff */
[----:B0-----:R-:W-:-:S07]  /*1720*/  IMAD.U32 R5, RZ, RZ, UR5 ;  /* 0x00000005ff057e24 */ /* 0x001fce000f8e00ff */
[----:B------:R-:W-:-:S07]  /*1730*/  LEPC R20, `(.L_x_43) ;  /* 0x000000001014794e */ /* 0x000fce0000000000 */
[----:B--2---:R-:W-:Y:S05]  /*1740*/  CALL.ABS.NOINC R8 ;  /* 0x0000000008007343 */ /* 0x004fea0003c00000 */
.L_x_43:
        /* <DEDUP_REMOVED lines=13> */
.L_x_44:
[----:B------:R-:W-:-:S07]  /*1820*/  VIADD R19, R19, 0x8 ;  /* 0x0000000813137836 */ /* 0x000fce0000000000 */
.L_x_36:
        /* <DEDUP_REMOVED lines=21> */
.L_x_46:
        /* <DEDUP_REMOVED lines=13> */
.L_x_47:
        /* <DEDUP_REMOVED lines=13> */
.L_x_48:
        /* <DEDUP_REMOVED lines=13> */
.L_x_49:
[----:B------:R-:W-:-:S07]  /*1bf0*/  IADD3 R19, PT, PT, R19, 0x4, RZ ;  /* 0x0000000413137810 */ /* 0x000fce0007ffe0ff */
.L_x_45:
[----:B------:R-:W-:-:S13]  /*1c00*/  ISETP.NE.AND P0, PT, R23, RZ, PT ;  /* 0x000000ff1700720c */ /* 0x000fda0003f05270 */
[----:B------:R-:W-:Y:S05]  /*1c10*/  @!P0 BRA `(.L_x_1) ;  /* 0x0000000000648947 */ /* 0x000fea0003800000 */
[----:B------:R-:W0:Y:S01]  /*1c20*/  LDC.64 R16, c[0x0][0x3b0] ;  /* 0x0000ec00ff107b82 */ /* 0x000e220000000a00 */
[----:B------:R-:W-:Y:S02]  /*1c30*/  IMAD.MOV R23, RZ, RZ, -R23 ;  /* 0x000000ffff177224 */ /* 0x000fe400078e0a17 */
[----:B0-----:R-:W-:-:S07]  /*1c40*/  IMAD.WIDE.U32 R16, R19, 0x4, R16 ;  /* 0x0000000413107825 */ /* 0x001fce00078e0010 */
.L_x_52:
        /* <DEDUP_REMOVED lines=17> */
.L_x_51:
[----:B------:R-:W-:Y:S05]  /*1d60*/  BSYNC.RECONVERGENT B6 ;  /* 0x0000000000067941 */ /* 0x000fea0003800200 */
.L_x_50:
[----:B------:R-:W-:Y:S02]  /*1d70*/  ISETP.NE.AND P6, PT, R19, RZ, PT ;  /* 0x000000ff1300720c */ /* 0x000fe40003fc5270 */
[----:B------:R-:W-:-:S05]  /*1d80*/  IADD3 R16, P0, PT, R16, 0x4, RZ ;  /* 0x0000000410107810 */ /* 0x000fca0007f1e0ff */
[----:B------:R-:W-:-:S06]  /*1d90*/  IMAD.X R17, RZ, RZ, R17, P0 ;  /* 0x000000ffff117224 */ /* 0x000fcc00000e0611 */
[----:B------:R-:W-:Y:S05]  /*1da0*/  @P6 BRA `(.L_x_52) ;  /* 0xfffffffc00a86947 */ /* 0x000fea000383ffff */
.L_x_1:
[----:B------:R-:W-:Y:S05]  /*1db0*/  BSYNC.RECONVERGENT B8 ;  /* 0x0000000000087941 */ /* 0x000fea0003800200 */
.L_x_0:
[----:B------:R-:W0:Y:S01]  /*1dc0*/  LDC R3, c[0x0][0x360] ;  /* 0x0000d800ff037b82 */ /* 0x000e220000000800 */
[----:B------:R-:W1:Y:S01]  /*1dd0*/  LDCU UR4, c[0x0][0x3a8] ;  /* 0x00007500ff0477ac */ /* 0x000e620008000800 */
[----:B0-----:R-:W-:-:S05]  /*1de0*/  IMAD R22, R3, UR38, R22 ;  /* 0x0000002603167c24 */ /* 0x001fca000f8e0216 */
[----:B-1----:R-:W-:-:S13]  /*1df0*/  ISETP.GE.AND P0, PT, R22, UR4, PT ;  /* 0x0000000416007c0c */ /* 0x002fda000bf06270 */
[----:B------:R-:W-:Y:S05]  /*1e00*/  @P0 EXIT ;  /* 0x000000000000094d */ /* 0x000fea0003800000 */
[----:B------:R-:W0:Y:S02]  /*1e10*/  LDC.64 R16, c[0x0][0x3b0] ;  /* 0x0000ec00ff107b82 */ /* 0x000e240000000a00 */
[----:B0-----:R-:W-:-:S05]  /*1e20*/  IMAD.WIDE R16, R22, 0x4, R16 ;  /* 0x0000000416107825 */ /* 0x001fca00078e0210 */
[----:B------:R-:W2:Y:S02]  /*1e30*/  LDG.E R0, desc[UR36][R16.64] ;  /* 0x0000002410007981 */ /* 0x000ea4000c1e1900 */
[----:B--2---:R-:W-:-:S13]  /*1e40*/  ISETP.NE.AND P0, PT, R0, -0x1, PT ;  /* 0xffffffff0000780c */ /* 0x004fda0003f05270 */
[----:B------:R-:W-:Y:S05]  /*1e50*/  @P0 EXIT ;  /* 0x000000000000094d */ /* 0x000fea0003800000 */
[----:B------:R-:W0:Y:S02]  /*1e60*/  LDC R0, c[0x0][0x398] ;  /* 0x0000e600ff007b82 */ /* 0x000e240000000800 */
[----:B0-----:R-:W-:-:S13]  /*1e70*/  ISETP.GE.AND P0, PT, R0, 0x1, PT ;  /* 0x000000010000780c */ /* 0x001fda0003f06270 */
[----:B------:R-:W-:Y:S05]  /*1e80*/  @!P0 EXIT ;  /* 0x000000000000894d */ /* 0x000fea0003800000 */
[----:B------:R-:W0:Y:S02]  /*1e90*/  LDC.64 R8, c[0x0][0x3a0] ;  /* 0x0000e800ff087b82 */ /* 0x000e240000000a00 */
[----:B0-----:R-:W-:-:S06]  /*1ea0*/  IMAD.WIDE R8, R22, 0x8, R8 ;  /* 0x0000000816087825 */ /* 0x001fcc00078e0208 */
[----:B------:R-:W5:Y:S01]  /*1eb0*/  LDG.E.64 R8, desc[UR36][R8.64] ;  /* 0x0000002408087981 */ /* 0x000f62000c1e1b00 */
[----:B------:R-:W-:-:S07]  /*1ec0*/  IMAD.MOV.U32 R19, RZ, RZ, RZ ;  /* 0x000000ffff137224 */ /* 0x000fce00078e00ff */
.L_x_64:
[----:B0-----:R-:W0:Y:S02]  /*1ed0*/  LDC.64 R4, c[0x0][0x390] ;  /* 0x0000e400ff047b82 */ /* 0x001e240000000a00 */
[----:B0-----:R-:W-:-:S06]  /*1ee0*/  IMAD.WIDE.U32 R4, R19, 0x8, R4 ;  /* 0x0000000813047825 */ /* 0x001fcc00078e0004 */
[----:B-----5:R-:W5:Y:S01]  /*1ef0*/  LDG.E.64 R4, desc[UR36][R4.64] ;  /* 0x0000002404047981 */ /* 0x020f62000c1e1b00 */
[----:B------:R-:W-:Y:S01]  /*1f00*/  BSSY.RECONVERGENT B8, `(.L_x_53) ;  /* 0x0000039000087945 */ /* 0x000fe20003800200 */
[----:B------:R-:W-:-:S07]  /*1f10*/  IMAD.MOV.U32 R3, RZ, RZ, RZ ;  /* 0x000000ffff037224 */ /* 0x000fce00078e00ff */
.L_x_62:
[----:B------:R-:W-:-:S04]  /*1f20*/  IADD3 R10, P0, PT, R8, R3, RZ ;  /* 0x00000003080a7210 */ /* 0x000fc80007f1e0ff */
[----:B------:R-:W-:-:S05]  /*1f30*/  IADD3.X R11, PT, PT, RZ, R9, RZ, P0, !PT ;  /* 0x00000009ff0b7210 */ /* 0x000fca00007fe4ff */
[----:B------:R-:W2:Y:S01]  /*1f40*/  LD.E.U8 R13, desc[UR36][R10.64] ;  /* 0x000000240a0d7980 */ /* 0x000ea2000c101100 */
[----:B-----5:R-:W-:Y:S01]  /*1f50*/  IADD3 R6, P1, PT, R4, R3, RZ ;  /* 0x0000000304067210 */ /* 0x020fe20007f3e0ff */
[----:B------:R-:W-:Y:S04]  /*1f60*/  BSSY.RECONVERGENT B7, `(.L_x_54) ;  /* 0x0000009000077945 */ /* 0x000fe80003800200 */
[----:B0-----:R-:W-:Y:S01]  /*1f70*/  IMAD.X R7, RZ, RZ, R5, P1 ;  /* 0x000000ffff077224 */ /* 0x001fe200008e0605 */
[----:B--2---:R-:W-:-:S13]  /*1f80*/  ISETP.NE.AND P0, PT, R13, RZ, PT ;  /* 0x000000ff0d00720c */ /* 0x004fda0003f05270 */
[----:B------:R-:W-:Y:S05]  /*1f90*/  @!P0 BRA `(.L_x_55) ;  /* 0x0000000000088947 */ /* 0x000fea0003800000 */
[----:B------:R0:W5:Y:S01]  /*1fa0*/  LD.E.U8 R0, desc[UR36][R6.64] ;  /* 0x0000002406007980 */ /* 0x000162000c101100 */
[----:B------:R-:W-:Y:S05]  /*1fb0*/  BRA `(.L_x_56) ;  /* 0x00000000000c7947 */ /* 0x000fea0003800000 */
.L_x_55:
[----:B------:R-:W2:Y:S02]  /*1fc0*/  LD.E.U8 R0, desc[UR36][R6.64] ;  /* 0x0000002406007980 */ /* 0x000ea4000c101100 */
[----:B--2---:R-:W-:-:S13]  /*1fd0*/  ISETP.NE.AND P1, PT, R0, RZ, PT ;  /* 0x000000ff0000720c */ /* 0x004fda0003f25270 */
[----:B------:R-:W-:Y:S05]  /*1fe0*/  @!P1 BRA `(.L_x_57) ;  /* 0x0000000000589947 */ /* 0x000fea0003800000 */
.L_x_56:
[----:B------:R-:W-:Y:S05]  /*1ff0*/  BSYNC.RECONVERGENT B7 ;  /* 0x0000000000077941 */ /* 0x000fea0003800200 */
.L_x_54:
[----:B-----5:R-:W-:-:S04]  /*2000*/  PRMT R0, R0, 0x9910, RZ ;  /* 0x0000991000007816 */ /* 0x020fc800000000ff */
[----:B------:R-:W-:-:S04]  /*2010*/  ISETP.EQ.OR P0, PT, R0, RZ, !P0 ;  /* 0x000000ff0000720c */ /* 0x000fc80004702670 */
[----:B------:R-:W-:-:S13]  /*2020*/  ISETP.NE.OR P0, PT, R13, R0, P0 ;  /* 0x000000000d00720c */ /* 0x000fda0000705670 */
[----:B------:R-:W-:Y:S05]  /*2030*/  @P0 BRA `(.L_x_58) ;  /* 0x0000000000940947 */ /* 0x000fea0003800000 */
[----:B------:R-:W2:Y:S01]  /*2040*/  LD.E.U8 R11, desc[UR36][R10.64+0x1] ;  /* 0x000001240a0b7980 */ /* 0x000ea2000c101100 */
[----:B------:R-:W-:Y:S01]  /*2050*/  BSSY.RECONVERGENT B6, `(.L_x_59) ;  /* 0x0000008000067945 */ /* 0x000fe20003800200 */
[----:B--2---:R-:W-:-:S13]  /*2060*/  ISETP.NE.AND P0, PT, R11, RZ, PT ;  /* 0x000000ff0b00720c */ /* 0x004fda0003f05270 */
[----:B------:R-:W-:Y:S05]  /*2070*/  @!P0 BRA `(.L_x_60) ;  /* 0x0000000000088947 */ /* 0x000fea0003800000 */
[----:B0-----:R0:W5:Y:S01]  /*2080*/  LD.E.U8 R6, desc[UR36][R6.64+0x1] ;  /* 0x0000012406067980 */ /* 0x001162000c101100 */
[----:B------:R-:W-:Y:S05]  /*2090*/  BRA `(.L_x_61) ;  /* 0x00000000000c7947 */ /* 0x000fea0003800000 */
.L_x_60:
[----:B0-----:R-:W2:Y:S02]  /*20a0*/  LD.E.U8 R6, desc[UR36][R6.64+0x1] ;  /* 0x0000012406067980 */ /* 0x001ea4000c101100 */
[----:B--2---:R-:W-:-:S13]  /*20b0*/  ISETP.NE.AND P1, PT, R6, RZ, PT ;  /* 0x000000ff0600720c */ /* 0x004fda0003f25270 */
[----:B------:R-:W-:Y:S05]  /*20c0*/  @!P1 BRA `(.L_x_57) ;  /* 0x0000000000209947 */ /* 0x000fea0003800000 */
.L_x_61:
[----:B------:R-:W-:Y:S05]  /*20d0*/  BSYNC.RECONVERGENT B6 ;  /* 0x0000000000067941 */ /* 0x000fea0003800200 */
.L_x_59:
[----:B-----5:R-:W-:-:S04]  /*20e0*/  PRMT R0, R6, 0x9910, RZ ;  /* 0x0000991006007816 */ /* 0x020fc800000000ff */
[----:B------:R-:W-:-:S04]  /*20f0*/  ISETP.EQ.OR P0, PT, R0, RZ, !P0 ;  /* 0x000000ff0000720c */ /* 0x000fc80004702670 */
[----:B------:R-:W-:-:S13]  /*2100*/  ISETP.NE.OR P0, PT, R11, R0, P0 ;  /* 0x000000000b00720c */ /* 0x000fda0000705670 */
[----:B------:R-:W-:Y:S05]  /*2110*/  @P0 BRA `(.L_x_58) ;  /* 0x00000000005c0947 */ /* 0x000fea0003800000 */
[----:B------:R-:W-:-:S05]  /*2120*/  VIADD R3, R3, 0x2 ;  /* 0x0000000203037836 */ /* 0x000fca0000000000 */
[----:B------:R-:W-:-:S13]  /*2130*/  ISETP.NE.AND P0, PT, R3, 0x32, PT ;  /* 0x000000320300780c */ /* 0x000fda0003f05270 */
[----:B------:R-:W-:Y:S05]  /*2140*/  @P0 BRA `(.L_x_62) ;  /* 0xfffffffc00740947 */ /* 0x000fea000383ffff */
.L_x_57:
[----:B------:R-:W1:Y:S01]  /*2150*/  LDC.64 R10, c[0x0][0x388] ;  /* 0x0000e200ff0a7b82 */ /* 0x000e620000000a00 */
[----:B------:R-:W-:Y:S01]  /*2160*/  MOV R0, 0x0 ;  /* 0x0000000000007802 */ /* 0x000fe20000000f00 */
[----:B------:R-:W2:Y:S01]  /*2170*/  LDCU.64 UR4, c[0x4][0x10] ;  /* 0x01000200ff0477ac */ /* 0x000ea20008000a00 */
[----:B-1----:R-:W-:-:S06]  /*2180*/  IMAD.WIDE.U32 R10, R19, 0x8, R10 ;  /* 0x00000008130a7825 */ /* 0x002fcc00078e000a */
[----:B------:R-:W3:Y:S01]  /*2190*/  LDG.E.64 R10, desc[UR36][R10.64] ;  /* 0x000000240a0a7981 */ /* 0x000ee2000c1e1b00 */
[----:B------:R1:W4:Y:S01]  /*21a0*/  LDC.64 R12, c[0x4][R0] ;  /* 0x01000000000c7b82 */ /* 0x0003220000000a00 */
[----:B--2---:R-:W-:Y:S02]  /*21b0*/  IMAD.U32 R4, RZ, RZ, UR4 ;  /* 0x00000004ff047e24 */ /* 0x004fe4000f8e00ff */
[----:B------:R1:W-:Y:S01]  /*21c0*/  STL.64 [R1+0x8], R8 ;  /* 0x0000080801007387 */ /* 0x0003e20000100a00 */
[----:B------:R-:W-:Y:S02]  /*21d0*/  IMAD.U32 R5, RZ, RZ, UR5 ;  /* 0x00000005ff057e24 */ /* 0x000fe4000f8e00ff */
[----:B------:R-:W-:Y:S01]  /*21e0*/  IMAD.MOV.U32 R6, RZ, RZ, R2 ;  /* 0x000000ffff067224 */ /* 0x000fe200078e0002 */
[----:B------:R1:W-:Y:S01]  /*21f0*/  STL [R1+0x10], R22 ;  /* 0x0000101601007387 */ /* 0x0003e20000100800 */
[----:B0-----:R-:W-:-:S03]  /*2200*/  IMAD.MOV.U32 R7, RZ, RZ, R18 ;  /* 0x000000ffff077224 */ /* 0x001fc600078e0012 */
[----:B---34-:R1:W-:Y:S04]  /*2210*/  STL.64 [R1], R10 ;  /* 0x0000000a01007387 */ /* 0x0183e80000100a00 */
[----:B------:R-:W-:-:S07]  /*2220*/  LEPC R20, `(.L_x_63) ;  /* 0x000000001014794e */ /* 0x000fce0000000000 */
[----:B-1----:R-:W-:Y:S05]  /*2230*/  CALL.ABS.NOINC R12 ;  /* 0x000000000c007343 */ /* 0x002fea0003c00000 */
.L_x_63:
[----:B------:R-:W0:Y:S02]  /*2240*/  LDC R0, c[0x0][0x380] ;  /* 0x0000e000ff007b82 */ /* 0x000e240000000800 */
[----:B0-----:R-:W-:-:S04]  /*2250*/  IMAD R19, R0, 0x3e8, R19 ;  /* 0x000003e800137824 */ /* 0x001fc800078e0213 */
[----:B------:R-:W-:-:S05]  /*2260*/  VIADD R19, R19, 0xfffffc18 ;  /* 0xfffffc1813137836 */ /* 0x000fca0000000000 */
[----:B------:R-:W-:Y:S01]  /*2270*/  STG.E desc[UR36][R16.64], R19 ;  /* 0x0000001310007986 */ /* 0x000fe2000c101924 */
[----:B------:R-:W-:Y:S05]  /*2280*/  EXIT ;  /* 0x000000000000794d */ /* 0x000fea0003800000 */
.L_x_58:
[----:B------:R-:W-:Y:S05]  /*2290*/  BSYNC.RECONVERGENT B8 ;  /* 0x0000000000087941 */ /* 0x000fea0003800200 */
.L_x_53:
[----:B------:R-:W1:Y:S01]  /*22a0*/  LDCU UR4, c[0x0][0x398] ;  /* 0x00007300ff0477ac */ /* 0x000e620008000800 */
[----:B------:R-:W-:-:S05]  /*22b0*/  VIADD R19, R19, 0x1 ;  /* 0x0000000113137836 */ /* 0x000fca0000000000 */
[----:B-1----:R-:W-:-:S13]  /*22c0*/  ISETP.NE.AND P0, PT, R19, UR4, PT ;  /* 0x0000000413007c0c */ /* 0x002fda000bf05270 */
[----:B------:R-:W-:Y:S05]  /*22d0*/  @P0 BRA `(.L_x_64) ;  /* 0xfffffff800fc0947 */ /* 0x000fea000383ffff */
[----:B------:R-:W-:Y:S05]  /*22e0*/  EXIT ;  /* 0x000000000000794d */ /* 0x000fea0003800000 */
.L_x_65:
[----:B------:R-:W-:-:S00]  /*22f0*/  BRA `(.L_x_65) ;  /* 0xfffffffc00fc7947 */ /* 0x000fc0000383ffff */
[----:B------:R-:W-:-:S00]  /*2300*/  NOP ;  /* 0x0000000000007918 */ /* 0x000fc00000000000 */
[----:B------:R-:W-:-:S00]  /*2310*/  NOP ;  /* 0x0000000000007918 */ /* 0x000fc00000000000 */
[----:B------:R-:W-:-:S00]  /*2320*/  NOP ;  /* 0x0000000000007918 */ /* 0x000fc00000000000 */
[----:B------:R-:W-:-:S00]  /*2330*/  NOP ;  /* 0x0000000000007918 */ /* 0x000fc00000000000 */
[----:B------:R-:W-:-:S00]  /*2340*/  NOP ;  /* 0x0000000000007918 */ /* 0x000fc00000000000 */
[----:B------:R-:W-:-:S00]  /*2350*/  NOP ;  /* 0x0000000000007918 */ /* 0x000fc00000000000 */
[----:B------:R-:W-:-:S00]  /*2360*/  NOP ;  /* 0x0000000000007918 */ /* 0x000fc00000000000 */
[----:B------:R-:W-:-:S00]  /*2370*/  NOP ;  /* 0x0000000000007918 */ /* 0x000fc00000000000 */
.L_x_66:


//--------------------- .nv.global.init           --------------------------
	.section	.nv.global.init,"aw",@progbits
.nv.global.init:
	.type		$str,@object
	.size		$str,($str$1 - $str)
$str:
        /*0000*/ 	.byte	0x5b, 0x74, 0x61, 0x62, 0x6c, 0x65, 0x5d, 0x20, 0x25, 0x64, 0x0a, 0x00
	.type		$str$1,@object
	.size		$str$1,(.L_1 - $str$1)
$str$1:
        /*000c*/ 	.byte	0x1b, 0x5b, 0x33, 0x34, 0x6d, 0x5b, 0x2b, 0x5d, 0x20, 0x46, 0x4f, 0x55, 0x4e, 0x44, 0x20, 0x1b
        /*001c*/ 	.byte	0x5b, 0x33, 0x33, 0x3b, 0x31, 0x6d, 0x25, 0x73, 0x1b, 0x5b, 0x30, 0x3b, 0x33, 0x34, 0x6d, 0x20
        /*002c*/ 	.byte	0x66, 0x6f, 0x72, 0x20, 0x68, 0x61, 0x73, 0x68, 0x20, 0x25, 0x73, 0x20, 0x28, 0x73, 0x68, 0x61
        /*003c*/ 	.byte	0x64, 0x6f, 0x77, 0x5f, 0x69, 0x6e, 0x64, 0x65, 0x78, 0x20, 0x3d, 0x20, 0x25, 0x64, 0x29, 0x0a
        /*004c*/ 	.byte	0x1b, 0x5b, 0x30, 0x6d, 0x00
.L_1:


//--------------------- .nv.shared.reserved.0     --------------------------
	.section	.nv.shared.reserved.0,"aw",@nobits
	.weak		__nv_reservedSMEM_offset_0_alias
	.size		__nv_reservedSMEM_offset_0_alias, 0, 64
	.other		__nv_reservedSMEM_offset_0_alias,@"STO_CUDA_RESERVED_SHARED STV_DEFAULT"
__nv_reservedSMEM_offset_0_alias:
	.zero		0
	.zero		64


//--------------------- .nv.constant0._Z10check_hashiPPcS0_iS0_iPi --------------------------
	.section	.nv.constant0._Z10check_hashiPPcS0_iS0_iPi,"a",@progbits
	.sectionflags	@""
	.align	4
.nv.constant0._Z10check_hashiPPcS0_iS0_iPi:
	.zero		952


//--------------------- SYMBOLS --------------------------

	.type		.nv.reservedSmem.offset0,@object
	.size		.nv.reservedSmem.offset0,0x4
	.type		vprintf,@function
